//
// Generated by NVIDIA NVVM Compiler
//
// Compiler Build ID: CL-36424714
// Cuda compilation tools, release 13.0, V13.0.88
// Based on NVVM 20.0.0
//

.version 9.0
.target sm_100
.address_size 64

	// .globl	_Z3BFSPiS_S_S_iiPViS_S_S1_S1_S1_
.global .align 4 .b8 precalc_xorwow_matrix[102400];
.global .align 4 .b8 precalc_xorwow_offset_matrix[102400];
.global .align 4 .b8 mrg32k3aM1[2304];
.global .align 4 .b8 mrg32k3aM2[2304];
.global .align 4 .b8 mrg32k3aM1SubSeq[2016];
.global .align 4 .b8 mrg32k3aM2SubSeq[2016];
.global .align 4 .b8 mrg32k3aM1Seq[2304];
.global .align 4 .b8 mrg32k3aM2Seq[2304];
.const .align 8 .b8 __cr_lgamma_table[72];

.visible .entry _Z3BFSPiS_S_S_iiPViS_S_S1_S1_S1_(
	.param .u64 .ptr .align 1 _Z3BFSPiS_S_S_iiPViS_S_S1_S1_S1__param_0,
	.param .u64 .ptr .align 1 _Z3BFSPiS_S_S_iiPViS_S_S1_S1_S1__param_1,
	.param .u64 .ptr .align 1 _Z3BFSPiS_S_S_iiPViS_S_S1_S1_S1__param_2,
	.param .u64 .ptr .align 1 _Z3BFSPiS_S_S_iiPViS_S_S1_S1_S1__param_3,
	.param .u32 _Z3BFSPiS_S_S_iiPViS_S_S1_S1_S1__param_4,
	.param .u32 _Z3BFSPiS_S_S_iiPViS_S_S1_S1_S1__param_5,
	.param .u64 .ptr .align 1 _Z3BFSPiS_S_S_iiPViS_S_S1_S1_S1__param_6,
	.param .u64 .ptr .align 1 _Z3BFSPiS_S_S_iiPViS_S_S1_S1_S1__param_7,
	.param .u64 .ptr .align 1 _Z3BFSPiS_S_S_iiPViS_S_S1_S1_S1__param_8,
	.param .u64 .ptr .align 1 _Z3BFSPiS_S_S_iiPViS_S_S1_S1_S1__param_9,
	.param .u64 .ptr .align 1 _Z3BFSPiS_S_S_iiPViS_S_S1_S1_S1__param_10,
	.param .u64 .ptr .align 1 _Z3BFSPiS_S_S_iiPViS_S_S1_S1_S1__param_11
)
{
	.reg .pred 	%p<12>;
	.reg .b16 	%rs<9>;
	.reg .b32 	%r<28>;
	.reg .b64 	%rd<39>;

	ld.param.u64 	%rd14, [_Z3BFSPiS_S_S_iiPViS_S_S1_S1_S1__param_0];
	ld.param.u64 	%rd15, [_Z3BFSPiS_S_S_iiPViS_S_S1_S1_S1__param_1];
	ld.param.u64 	%rd16, [_Z3BFSPiS_S_S_iiPViS_S_S1_S1_S1__param_2];
	ld.param.u64 	%rd21, [_Z3BFSPiS_S_S_iiPViS_S_S1_S1_S1__param_3];
	ld.param.u64 	%rd17, [_Z3BFSPiS_S_S_iiPViS_S_S1_S1_S1__param_6];
	ld.param.u64 	%rd18, [_Z3BFSPiS_S_S_iiPViS_S_S1_S1_S1__param_7];
	ld.param.u64 	%rd19, [_Z3BFSPiS_S_S_iiPViS_S_S1_S1_S1__param_8];
	ld.param.u64 	%rd22, [_Z3BFSPiS_S_S_iiPViS_S_S1_S1_S1__param_9];
	ld.param.u64 	%rd23, [_Z3BFSPiS_S_S_iiPViS_S_S1_S1_S1__param_10];
	ld.param.u64 	%rd20, [_Z3BFSPiS_S_S_iiPViS_S_S1_S1_S1__param_11];
	cvta.to.global.u64 	%rd1, %rd23;
	cvta.to.global.u64 	%rd2, %rd22;
	cvta.to.global.u64 	%rd24, %rd21;
	mov.u32 	%r8, %ctaid.x;
	mov.u32 	%r9, %ntid.x;
	mov.u32 	%r10, %tid.x;
	mad.lo.s32 	%r1, %r8, %r9, %r10;
	ld.global.u32 	%r11, [%rd24];
	setp.ge.s32 	%p1, %r1, %r11;
	@%p1 bra 	$L__BB0_15;
	cvta.to.global.u64 	%rd25, %rd16;
	cvta.to.global.u64 	%rd26, %rd14;
	mul.wide.s32 	%rd27, %r1, 4;
	add.s64 	%rd28, %rd25, %rd27;
	ld.global.u32 	%r2, [%rd28];
	mul.wide.s32 	%rd29, %r2, 4;
	add.s64 	%rd30, %rd26, %rd29;
	ld.global.u32 	%r27, [%rd30];
	ld.global.u32 	%r4, [%rd30+4];
	setp.ge.s32 	%p2, %r27, %r4;
	@%p2 bra 	$L__BB0_15;
	add.s64 	%rd3, %rd2, %rd29;
	add.s64 	%rd4, %rd1, %rd29;
	cvta.to.global.u64 	%rd5, %rd15;
	cvta.to.global.u64 	%rd6, %rd20;
	cvta.to.global.u64 	%rd7, %rd19;
	cvta.to.global.u64 	%rd8, %rd18;
	cvta.to.global.u64 	%rd9, %rd17;
$L__BB0_3:
	mul.wide.s32 	%rd32, %r27, 4;
	add.s64 	%rd33, %rd5, %rd32;
	ld.global.u32 	%r6, [%rd33];
	mul.wide.s32 	%rd34, %r6, 4;
	add.s64 	%rd10, %rd6, %rd34;
$L__BB0_4:
	atom.relaxed.global.cas.b32 	%r12, [%rd10], 0, 1;
	setp.ne.s32 	%p3, %r12, 0;
	@%p3 bra 	$L__BB0_4;
	add.s64 	%rd11, %rd2, %rd34;
	ld.volatile.global.u32 	%r13, [%rd11];
	setp.ne.s32 	%p4, %r13, 0;
	add.s64 	%rd12, %rd1, %rd34;
	@%p4 bra 	$L__BB0_8;
	ld.volatile.global.u32 	%r14, [%rd12];
	setp.ne.s32 	%p5, %r14, 0;
	@%p5 bra 	$L__BB0_8;
	ld.volatile.global.u32 	%r21, [%rd3];
	st.volatile.global.u32 	[%rd11], %r21;
	ld.volatile.global.u32 	%r22, [%rd4];
	st.volatile.global.u32 	[%rd12], %r22;
	mov.b16 	%rs8, 0;
	bra.uni 	$L__BB0_12;
$L__BB0_8:
	ld.volatile.global.u32 	%r15, [%rd11];
	ld.volatile.global.u32 	%r16, [%rd3];
	setp.le.s32 	%p6, %r15, %r16;
	mov.b16 	%rs8, 0;
	@%p6 bra 	$L__BB0_10;
	ld.volatile.global.u32 	%r17, [%rd3];
	st.volatile.global.u32 	[%rd11], %r17;
	mov.b16 	%rs8, 1;
$L__BB0_10:
	ld.volatile.global.u32 	%r18, [%rd12];
	ld.volatile.global.u32 	%r19, [%rd4];
	setp.ge.s32 	%p7, %r18, %r19;
	@%p7 bra 	$L__BB0_12;
	ld.volatile.global.u32 	%r20, [%rd4];
	st.volatile.global.u32 	[%rd12], %r20;
	mov.b16 	%rs8, 1;
$L__BB0_12:
	add.s64 	%rd13, %rd7, %rd34;
	ld.global.u32 	%r23, [%rd13];
	setp.gt.s32 	%p8, %r23, -1;
	setp.eq.s16 	%p9, %rs8, 0;
	and.pred  	%p10, %p9, %p8;
	@%p10 bra 	$L__BB0_14;
	mov.b32 	%r24, 0;
	st.global.u32 	[%rd13], %r24;
	atom.global.add.u32 	%r25, [%rd8], 1;
	mul.wide.s32 	%rd37, %r25, 4;
	add.s64 	%rd38, %rd9, %rd37;
	st.volatile.global.u32 	[%rd38], %r6;
$L__BB0_14:
	mov.b32 	%r26, 0;
	st.volatile.global.u32 	[%rd10], %r26;
	add.s32 	%r27, %r27, 1;
	setp.ne.s32 	%p11, %r27, %r4;
	@%p11 bra 	$L__BB0_3;
$L__BB0_15:
	ret;

}


// ===== COMPILED SASS (sm_100) =====

	.target	sm_100

	.elftype	@"ET_EXEC"


//--------------------- .note.nv.tkinfo           --------------------------
	.section	.note.nv.tkinfo,"",@"SHT_NOTE"
	.sectionflags	@"SHF_NOTE_NV_TKINFO"
	.tkinfo
        /*0018*/ 	.word	0x00000002
        /*0030*/ 	.string	""
        /*0030*/ 	.string	"ptxas"
        /*0030*/ 	.string	"Cuda compilation tools, release 13.0, V13.0.88"
        /*0030*/ 	.string	"Build cuda_13.0.r13.0/compiler.36424714_0"
        /*0030*/ 	.string	"-arch sm_100 -m 64 "



//--------------------- .note.nv.cuinfo           --------------------------
	.section	.note.nv.cuinfo,"",@"SHT_NOTE"
	.sectionflags	@"SHF_NOTE_NV_CUINFO"
        /*0018*/ 	.short	0x0002
        /*001a*/ 	.short	0x0064
        /*001c*/ 	.short	0x0082
	.zero		2


//--------------------- .nv.info                  --------------------------
	.section	.nv.info,"",@"SHT_CUDA_INFO"
	.align	4


	//----- nvinfo : EIATTR_REGCOUNT
	.align		4
        /*0000*/ 	.byte	0x04, 0x2f
        /*0002*/ 	.short	(.L_10 - .L_9)
	.align		4
.L_9:
        /*0004*/ 	.word	index@(_Z3BFSPiS_S_S_iiPViS_S_S1_S1_S1_)
        /*0008*/ 	.word	0x00000016


	//----- nvinfo : EIATTR_FRAME_SIZE
	.align		4
.L_10:
        /*000c*/ 	.byte	0x04, 0x11
        /*000e*/ 	.short	(.L_12 - .L_11)
	.align		4
.L_11:
        /*0010*/ 	.word	index@(_Z3BFSPiS_S_S_iiPViS_S_S1_S1_S1_)
        /*0014*/ 	.word	0x00000000


	//----- nvinfo : EIATTR_MIN_STACK_SIZE
	.align		4
.L_12:
        /*0018*/ 	.byte	0x04, 0x12
        /*001a*/ 	.short	(.L_14 - .L_13)
	.align		4
.L_13:
        /*001c*/ 	.word	index@(_Z3BFSPiS_S_S_iiPViS_S_S1_S1_S1_)
        /*0020*/ 	.word	0x00000000
.L_14:


//--------------------- .nv.compat                --------------------------
	.section	.nv.compat,"",@"SHT_CUDA_COMPAT_INFO"
	.align	4
        /*0000*/ 	.byte	0x02, 0x09, 0x00, 0x00, 0x02, 0x02, 0x01, 0x00, 0x02, 0x05, 0x05, 0x00, 0x03, 0x07, 0x01, 0x01
        /*0010*/ 	.byte	0x02, 0x03, 0x00, 0x00, 0x02, 0x06, 0x01, 0x00, 0x04, 0x0b, 0x08, 0x00, 0x09, 0x00, 0x00, 0x00
        /*0020*/ 	.byte	0x00, 0x00, 0x00, 0x00


//--------------------- .nv.info._Z3BFSPiS_S_S_iiPViS_S_S1_S1_S1_ --------------------------
	.section	.nv.info._Z3BFSPiS_S_S_iiPViS_S_S1_S1_S1_,"",@"SHT_CUDA_INFO"
	.sectionflags	@""
	.align	4


	//----- nvinfo : EIATTR_CUDA_API_VERSION
	.align		4
        /*0000*/ 	.byte	0x04, 0x37
        /*0002*/ 	.short	(.L_16 - .L_15)
.L_15:
        /*0004*/ 	.word	0x00000082


	//----- nvinfo : EIATTR_KPARAM_INFO
	.align		4
.L_16:
        /*0008*/ 	.byte	0x04, 0x17
        /*000a*/ 	.short	(.L_18 - .L_17)
.L_17:
        /*000c*/ 	.word	0x00000000
        /*0010*/ 	.short	0x000b
        /*0012*/ 	.short	0x0050
        /*0014*/ 	.byte	0x00, 0xf5, 0x21, 0x00


	//----- nvinfo : EIATTR_KPARAM_INFO
	.align		4
.L_18:
        /*0018*/ 	.byte	0x04, 0x17
        /*001a*/ 	.short	(.L_20 - .L_19)
.L_19:
        /*001c*/ 	.word	0x00000000
        /*0020*/ 	.short	0x000a
        /*0022*/ 	.short	0x0048
        /*0024*/ 	.byte	0x00, 0xf5, 0x21, 0x00


	//----- nvinfo : EIATTR_KPARAM_INFO
	.align		4
.L_20:
        /*0028*/ 	.byte	0x04, 0x17
        /*002a*/ 	.short	(.L_22 - .L_21)
.L_21:
        /*002c*/ 	.word	0x00000000
        /*0030*/ 	.short	0x0009
        /*0032*/ 	.short	0x0040
        /*0034*/ 	.byte	0x00, 0xf5, 0x21, 0x00


	//----- nvinfo : EIATTR_KPARAM_INFO
	.align		4
.L_22:
        /*0038*/ 	.byte	0x04, 0x17
        /*003a*/ 	.short	(.L_24 - .L_23)
.L_23:
        /*003c*/ 	.word	0x00000000
        /*0040*/ 	.short	0x0008
        /*0042*/ 	.short	0x0038
        /*0044*/ 	.byte	0x00, 0xf5, 0x21, 0x00


	//----- nvinfo : EIATTR_KPARAM_INFO
	.align		4
.L_24:
        /*0048*/ 	.byte	0x04, 0x17
        /*004a*/ 	.short	(.L_26 - .L_25)
.L_25:
        /*004c*/ 	.word	0x00000000
        /*0050*/ 	.short	0x0007
        /*0052*/ 	.short	0x0030
        /*0054*/ 	.byte	0x00, 0xf5, 0x21, 0x00


	//----- nvinfo : EIATTR_KPARAM_INFO
	.align		4
.L_26:
        /*0058*/ 	.byte	0x04, 0x17
        /*005a*/ 	.short	(.L_28 - .L_27)
.L_27:
        /*005c*/ 	.word	0x00000000
        /*0060*/ 	.short	0x0006
        /*0062*/ 	.short	0x0028
        /*0064*/ 	.byte	0x00, 0xf5, 0x21, 0x00


	//----- nvinfo : EIATTR_KPARAM_INFO
	.align		4
.L_28:
        /*0068*/ 	.byte	0x04, 0x17
        /*006a*/ 	.short	(.L_30 - .L_29)
.L_29:
        /*006c*/ 	.word	0x00000000
        /*0070*/ 	.short	0x0005
        /*0072*/ 	.short	0x0024
        /*0074*/ 	.byte	0x00, 0xf0, 0x11, 0x00


	//----- nvinfo : EIATTR_KPARAM_INFO
	.align		4
.L_30:
        /*0078*/ 	.byte	0x04, 0x17
        /*007a*/ 	.short	(.L_32 - .L_31)
.L_31:
        /*007c*/ 	.word	0x00000000
        /*0080*/ 	.short	0x0004
        /*0082*/ 	.short	0x0020
        /*0084*/ 	.byte	0x00, 0xf0, 0x11, 0x00


	//----- nvinfo : EIATTR_KPARAM_INFO
	.align		4
.L_32:
        /*0088*/ 	.byte	0x04, 0x17
        /*008a*/ 	.short	(.L_34 - .L_33)
.L_33:
        /*008c*/ 	.word	0x00000000
        /*0090*/ 	.short	0x0003
        /*0092*/ 	.short	0x0018
        /*0094*/ 	.byte	0x00, 0xf5, 0x21, 0x00


	//----- nvinfo : EIATTR_KPARAM_INFO
	.align		4
.L_34:
        /*0098*/ 	.byte	0x04, 0x17
        /*009a*/ 	.short	(.L_36 - .L_35)
.L_35:
        /*009c*/ 	.word	0x00000000
        /*00a0*/ 	.short	0x0002
        /*00a2*/ 	.short	0x0010
        /*00a4*/ 	.byte	0x00, 0xf5, 0x21, 0x00


	//----- nvinfo : EIATTR_KPARAM_INFO
	.align		4
.L_36:
        /*00a8*/ 	.byte	0x04, 0x17
        /*00aa*/ 	.short	(.L_38 - .L_37)
.L_37:
        /*00ac*/ 	.word	0x00000000
        /*00b0*/ 	.short	0x0001
        /*00b2*/ 	.short	0x0008
        /*00b4*/ 	.byte	0x00, 0xf5, 0x21, 0x00


	//----- nvinfo : EIATTR_KPARAM_INFO
	.align		4
.L_38:
        /*00b8*/ 	.byte	0x04, 0x17
        /*00ba*/ 	.short	(.L_40 - .L_39)
.L_39:
        /*00bc*/ 	.word	0x00000000
        /*00c0*/ 	.short	0x0000
        /*00c2*/ 	.short	0x0000
        /*00c4*/ 	.byte	0x00, 0xf5, 0x21, 0x00


	//----- nvinfo : EIATTR_SPARSE_MMA_MASK
	.align		4
.L_40:
        /*00c8*/ 	.byte	0x03, 0x50
        /*00ca*/ 	.short	0x0000


	//----- nvinfo : EIATTR_MAXREG_COUNT
	.align		4
        /*00cc*/ 	.byte	0x03, 0x1b
        /*00ce*/ 	.short	0x00ff


	//----- nvinfo : EIATTR_MERCURY_ISA_VERSION
	.align		4
        /*00d0*/ 	.byte	0x03, 0x5f
        /*00d2*/ 	.short	0x0101


	//----- nvinfo : EIATTR_INT_WARP_WIDE_INSTR_OFFSETS
	.align		4
        /*00d4*/ 	.byte	0x04, 0x31
        /*00d6*/ 	.short	(.L_42 - .L_41)


	//   ....[0]....
.L_41:
        /*00d8*/ 	.word	0x00000540


	//   ....[1]....
        /*00dc*/ 	.word	0x000005f0


	//----- nvinfo : EIATTR_VRC_CTA_INIT_COUNT
	.align		4
.L_42:
        /*00e0*/ 	.byte	0x02, 0x4a
	.zero		1
	.zero		1


	//----- nvinfo : EIATTR_EXIT_INSTR_OFFSETS
	.align		4
        /*00e4*/ 	.byte	0x04, 0x1c
        /*00e6*/ 	.short	(.L_44 - .L_43)


	//   ....[0]....
.L_43:
        /*00e8*/ 	.word	0x00000090


	//   ....[1]....
        /*00ec*/ 	.word	0x00000120


	//   ....[2]....
        /*00f0*/ 	.word	0x00000660


	//----- nvinfo : EIATTR_CRS_STACK_SIZE
	.align		4
.L_44:
        /*00f4*/ 	.byte	0x04, 0x1e
        /*00f6*/ 	.short	(.L_46 - .L_45)
.L_45:
        /*00f8*/ 	.word	0x00000000


	//----- nvinfo : EIATTR_CBANK_PARAM_SIZE
	.align		4
.L_46:
        /*00fc*/ 	.byte	0x03, 0x19
        /*00fe*/ 	.short	0x0058


	//----- nvinfo : EIATTR_PARAM_CBANK
	.align		4
        /*0100*/ 	.byte	0x04, 0x0a
        /*0102*/ 	.short	(.L_48 - .L_47)
	.align		4
.L_47:
        /*0104*/ 	.word	index@(.nv.constant0._Z3BFSPiS_S_S_iiPViS_S_S1_S1_S1_)
        /*0108*/ 	.short	0x0380
        /*010a*/ 	.short	0x0058


	//----- nvinfo : EIATTR_SW_WAR
	.align		4
.L_48:
        /*010c*/ 	.byte	0x04, 0x36
        /*010e*/ 	.short	(.L_50 - .L_49)
.L_49:
        /*0110*/ 	.word	0x00000008
.L_50:


//--------------------- .nv.callgraph             --------------------------
	.section	.nv.callgraph,"",@"SHT_CUDA_CALLGRAPH"
	.align	4
	.sectionentsize	8
	.align		4
        /*0000*/ 	.word	0x00000000
	.align		4
        /*0004*/ 	.word	0xffffffff
	.align		4
        /*0008*/ 	.word	0x00000000
	.align		4
        /*000c*/ 	.word	0xfffffffe
	.align		4
        /*0010*/ 	.word	0x00000000
	.align		4
        /*0014*/ 	.word	0xfffffffd
	.align		4
        /*0018*/ 	.word	0x00000000
	.align		4
        /*001c*/ 	.word	0xfffffffc


//--------------------- .nv.constant4             --------------------------
	.section	.nv.constant4,"a",@progbits
	.align	8
	.align		8
.nv.constant4:
        /*0000*/ 	.dword	precalc_xorwow_matrix
	.align		8
        /*0008*/ 	.dword	precalc_xorwow_offset_matrix
	.align		8
        /*0010*/ 	.dword	mrg32k3aM1
	.align		8
        /*0018*/ 	.dword	mrg32k3aM2
	.align		8
        /*0020*/ 	.dword	mrg32k3aM1SubSeq
	.align		8
        /*0028*/ 	.dword	mrg32k3aM2SubSeq
	.align		8
        /*0030*/ 	.dword	mrg32k3aM1Seq
	.align		8
        /*0038*/ 	.dword	mrg32k3aM2Seq


//--------------------- .nv.constant3             --------------------------
	.section	.nv.constant3,"a",@progbits
	.align	8
.nv.constant3:
	.type		__cr_lgamma_table,@object
	.size		__cr_lgamma_table,(.L_8 - __cr_lgamma_table)
__cr_lgamma_table:
        /*0000*/ 	.byte	0x00, 0x00, 0x00, 0x00, 0x00, 0x00, 0x00, 0x00, 0x00, 0x00, 0x00, 0x00, 0x00, 0x00, 0x00, 0x00
        /*0010*/ 	.byte	0xef, 0x39, 0xfa, 0xfe, 0x42, 0x2e, 0xe6, 0x3f, 0x02, 0x20, 0x2a, 0xfa, 0x0b, 0xab, 0xfc, 0x3f
        /*0020*/ 	.byte	0xf9, 0x2c, 0x92, 0x7c, 0xa7, 0x6c, 0x09, 0x40, 0xc9, 0x79, 0x44, 0x3c, 0x64, 0x26, 0x13, 0x40
        /*0030*/ 	.byte	0xca, 0x01, 0xcf, 0x3a, 0x27, 0x51, 0x1a, 0x40, 0x30, 0xcc, 0x2d, 0xf3, 0xe1, 0x0c, 0x21, 0x40
        /*0040*/ 	.byte	0x0d, 0xb7, 0xfc, 0x82, 0x8e, 0x35, 0x25, 0x40
.L_8:


//--------------------- .text._Z3BFSPiS_S_S_iiPViS_S_S1_S1_S1_ --------------------------
	.section	.text._Z3BFSPiS_S_S_iiPViS_S_S1_S1_S1_,"ax",@progbits
	.align	128
        .global         _Z3BFSPiS_S_S_iiPViS_S_S1_S1_S1_
        .type           _Z3BFSPiS_S_S_iiPViS_S_S1_S1_S1_,@function
        .size           _Z3BFSPiS_S_S_iiPViS_S_S1_S1_S1_,(.L_x_10 - _Z3BFSPiS_S_S_iiPViS_S_S1_S1_S1_)
        .other          _Z3BFSPiS_S_S_iiPViS_S_S1_S1_S1_,@"STO_CUDA_ENTRY STV_DEFAULT"
_Z3BFSPiS_S_S_iiPViS_S_S1_S1_S1_:
.text._Z3BFSPiS_S_S_iiPViS_S_S1_S1_S1_:
[----:B------:R-:W-:Y:S08]  /*0000*/  LDC R1, c[0x0][0x37c] ;  /* 0x0000df00ff017b82 */ /* 0x000ff00000000800 */
[----:B------:R-:W0:Y:S01]  /*0010*/  LDC.64 R2, c[0x0][0x398] ;  /* 0x0000e600ff027b82 */ /* 0x000e220000000a00 */
[----:B------:R-:W0:Y:S02]  /*0020*/  LDCU.64 UR4, c[0x0][0x358] ;  /* 0x00006b00ff0477ac */ /* 0x000e240008000a00 */
[----:B0-----:R-:W2:Y:S05]  /*0030*/  LDG.E R2, desc[UR4][R2.64] ;  /* 0x0000000402027981 */ /* 0x001eaa000c1e1900 */
[----:B------:R-:W0:Y:S01]  /*0040*/  S2UR UR6, SR_CTAID.X ;  /* 0x00000000000679c3 */ /* 0x000e220000002500 */
[----:B------:R-:W0:Y:S07]  /*0050*/  S2R R0, SR_TID.X ;  /* 0x0000000000007919 */ /* 0x000e2e0000002100 */
[----:B------:R-:W0:Y:S02]  /*0060*/  LDC R5, c[0x0][0x360] ;  /* 0x0000d800ff057b82 */ /* 0x000e240000000800 */
[----:B0-----:R-:W-:-:S05]  /*0070*/  IMAD R5, R5, UR6, R0 ;  /* 0x0000000605057c24 */ /* 0x001fca000f8e0200 */
[----:B--2---:R-:W-:-:S13]  /*0080*/  ISETP.GE.AND P0, PT, R5, R2, PT ;  /* 0x000000020500720c */ /* 0x004fda0003f06270 */
[----:B------:R-:W-:Y:S05]  /*0090*/  @P0 EXIT ;  /* 0x000000000000094d */ /* 0x000fea0003800000 */
[----:B------:R-:W0:Y:S02]  /*00a0*/  LDC.64 R2, c[0x0][0x390] ;  /* 0x0000e400ff027b82 */ /* 0x000e240000000a00 */
[----:B0-----:R-:W-:-:S06]  /*00b0*/  IMAD.WIDE R2, R5, 0x4, R2 ;  /* 0x0000000405027825 */ /* 0x001fcc00078e0202 */
[----:B------:R-:W0:Y:S01]  /*00c0*/  LDC.64 R4, c[0x0][0x380] ;  /* 0x0000e000ff047b82 */ /* 0x000e220000000a00 */
[----:B------:R-:W0:Y:S02]  /*00d0*/  LDG.E R9, desc[UR4][R2.64] ;  /* 0x0000000402097981 */ /* 0x000e24000c1e1900 */
[----:B0-----:R-:W-:-:S05]  /*00e0*/  IMAD.WIDE R4, R9, 0x4, R4 ;  /* 0x0000000409047825 */ /* 0x001fca00078e0204 */
[----:B------:R-:W2:Y:S04]  /*00f0*/  LDG.E R11, desc[UR4][R4.64] ;  /* 0x00000004040b7981 */ /* 0x000ea8000c1e1900 */
[----:B------:R-:W2:Y:S02]  /*0100*/  LDG.E R0, desc[UR4][R4.64+0x4] ;  /* 0x0000040404007981 */ /* 0x000ea4000c1e1900 */
[----:B--2---:R-:W-:-:S13]  /*0110*/  ISETP.GE.AND P0, PT, R11, R0, PT ;  /* 0x000000000b00720c */ /* 0x004fda0003f06270 */
[----:B------:R-:W-:Y:S05]  /*0120*/  @P0 EXIT ;  /* 0x000000000000094d */ /* 0x000fea0003800000 */
[----:B------:R-:W0:Y:S01]  /*0130*/  LDC.64 R2, c[0x0][0x3c0] ;  /* 0x0000f000ff027b82 */ /* 0x000e220000000a00 */
[----:B------:R-:W-:-:S07]  /*0140*/  IMAD.MOV.U32 R5, RZ, RZ, R11 ;  /* 0x000000ffff057224 */ /* 0x000fce00078e000b */
[----:B------:R-:W1:Y:S01]  /*0150*/  LDC.64 R6, c[0x0][0x3c8] ;  /* 0x0000f200ff067b82 */ /* 0x000e620000000a00 */
[----:B0-----:R-:W-:-:S04]  /*0160*/  IMAD.WIDE R2, R9, 0x4, R2 ;  /* 0x0000000409027825 */ /* 0x001fc800078e0202 */
[----:B-1----:R-:W-:-:S07]  /*0170*/  IMAD.WIDE R6, R9, 0x4, R6 ;  /* 0x0000000409067825 */ /* 0x002fce00078e0206 */
.L_x_8:
[----:B0-----:R-:W0:Y:S08]  /*0180*/  LDC.64 R10, c[0x0][0x388] ;  /* 0x0000e200ff0a7b82 */ /* 0x001e300000000a00 */
[----:B-1----:R-:W1:Y:S01]  /*0190*/  LDC.64 R8, c[0x0][0x3d0] ;  /* 0x0000f400ff087b82 */ /* 0x002e620000000a00 */
[----:B0-----:R-:W-:-:S05]  /*01a0*/  IMAD.WIDE R10, R5, 0x4, R10 ;  /* 0x00000004050a7825 */ /* 0x001fca00078e020a */
[----:B------:R-:W1:Y:S01]  /*01b0*/  LDG.E R4, desc[UR4][R10.64] ;  /* 0x000000040a047981 */ /* 0x000e62000c1e1900 */
[----:B------:R-:W-:Y:S01]  /*01c0*/  VIADD R5, R5, 0x1 ;  /* 0x0000000105057836 */ /* 0x000fe20000000000 */
[----:B------:R-:W-:Y:S01]  /*01d0*/  BSSY B0, `(.L_x_0) ;  /* 0x0000009000007945 */ /* 0x000fe20003800000 */
[----:B------:R-:W-:-:S03]  /*01e0*/  IMAD.MOV.U32 R13, RZ, RZ, 0x1 ;  /* 0x00000001ff0d7424 */ /* 0x000fc600078e00ff */
[----:B------:R-:W-:Y:S01]  /*01f0*/  ISETP.NE.AND P0, PT, R5, R0, PT ;  /* 0x000000000500720c */ /* 0x000fe20003f05270 */
[----:B-1----:R-:W-:-:S12]  /*0200*/  IMAD.WIDE R8, R4, 0x4, R8 ;  /* 0x0000000404087825 */ /* 0x002fd800078e0208 */
.L_x_1:
[----:B------:R-:W-:Y:S01]  /*0210*/  HFMA2 R12, -RZ, RZ, 0, 0 ;  /* 0x00000000ff0c7431 */ /* 0x000fe200000001ff */
[----:B------:R-:W-:Y:S05]  /*0220*/  YIELD ;  /* 0x0000000000007946 */ /* 0x000fea0003800000 */
[----:B------:R-:W2:Y:S02]  /*0230*/  ATOMG.E.CAS.STRONG.GPU PT, R10, [R8], R12, R13 ;  /* 0x0000000c080a73a9 */ /* 0x000ea400001ee10d */
[----:B--2---:R-:W-:-:S13]  /*0240*/  ISETP.NE.AND P1, PT, R10, RZ, PT ;  /* 0x000000ff0a00720c */ /* 0x004fda0003f25270 */
[----:B------:R-:W-:Y:S05]  /*0250*/  @P1 BRA `(.L_x_1) ;  /* 0xfffffffc00ec1947 */ /* 0x000fea000383ffff */
[----:B------:R-:W-:Y:S05]  /*0260*/  BSYNC B0 ;  /* 0x0000000000007941 */ /* 0x000fea0003800000 */
.L_x_0:
[----:B------:R-:W0:Y:S08]  /*0270*/  LDC.64 R12, c[0x0][0x3c0] ;  /* 0x0000f000ff0c7b82 */ /* 0x000e300000000a00 */
[----:B------:R-:W1:Y:S01]  /*0280*/  LDC.64 R10, c[0x0][0x3c8] ;  /* 0x0000f200ff0a7b82 */ /* 0x000e620000000a00 */
[----:B0-----:R-:W-:-:S05]  /*0290*/  IMAD.WIDE R12, R4, 0x4, R12 ;  /* 0x00000004040c7825 */ /* 0x001fca00078e020c */
[----:B------:R-:W2:Y:S01]  /*02a0*/  LDG.E.STRONG.SYS R14, desc[UR4][R12.64] ;  /* 0x000000040c0e7981 */ /* 0x000ea2000c1f5900 */
[----:B------:R-:W-:Y:S04]  /*02b0*/  BSSY.RECONVERGENT B1, `(.L_x_2) ;  /* 0x000001f000017945 */ /* 0x000fe80003800200 */
[----:B------:R-:W-:Y:S01]  /*02c0*/  BSSY.RELIABLE B0, `(.L_x_3) ;  /* 0x000000e000007945 */ /* 0x000fe20003800100 */
[----:B-1----:R-:W-:Y:S01]  /*02d0*/  IMAD.WIDE R10, R4, 0x4, R10 ;  /* 0x00000004040a7825 */ /* 0x002fe200078e020a */
[----:B--2---:R-:W-:-:S13]  /*02e0*/  ISETP.NE.AND P1, PT, R14, RZ, PT ;  /* 0x000000ff0e00720c */ /* 0x004fda0003f25270 */
[----:B------:R-:W-:Y:S05]  /*02f0*/  @P1 BRA `(.L_x_4) ;  /* 0x0000000000281947 */ /* 0x000fea0003800000 */
[----:B------:R-:W2:Y:S02]  /*0300*/  LDG.E.STRONG.SYS R14, desc[UR4][R10.64] ;  /* 0x000000040a0e7981 */ /* 0x000ea4000c1f5900 */
[----:B--2---:R-:W-:-:S13]  /*0310*/  ISETP.NE.AND P1, PT, R14, RZ, PT ;  /* 0x000000ff0e00720c */ /* 0x004fda0003f25270 */
[----:B------:R-:W-:Y:S05]  /*0320*/  @!P1 BREAK.RELIABLE B0 ;  /* 0x0000000000009942 */ /* 0x000fea0003800100 */
[----:B------:R-:W-:Y:S05]  /*0330*/  @P1 BRA `(.L_x_4) ;  /* 0x0000000000181947 */ /* 0x000fea0003800000 */
[----:B------:R-:W2:Y:S04]  /*0340*/  LDG.E.STRONG.SYS R15, desc[UR4][R2.64] ;  /* 0x00000004020f7981 */ /* 0x000ea8000c1f5900 */
[----:B--2---:R0:W-:Y:S04]  /*0350*/  STG.E.STRONG.SYS desc[UR4][R12.64], R15 ;  /* 0x0000000f0c007986 */ /* 0x0041e8000c115904 */
[----:B------:R-:W2:Y:S01]  /*0360*/  LDG.E.STRONG.SYS R17, desc[UR4][R6.64] ;  /* 0x0000000406117981 */ /* 0x000ea2000c1f5900 */
[----:B------:R-:W-:-:S03]  /*0370*/  PRMT R14, RZ, 0x7610, R14 ;  /* 0x00007610ff0e7816 */ /* 0x000fc6000000000e */
[----:B--2---:R0:W-:Y:S01]  /*0380*/  STG.E.STRONG.SYS desc[UR4][R10.64], R17 ;  /* 0x000000110a007986 */ /* 0x0041e2000c115904 */
[----:B------:R-:W-:Y:S05]  /*0390*/  BRA `(.L_x_5) ;  /* 0x0000000000407947 */ /* 0x000fea0003800000 */
.L_x_4:
[----:B------:R-:W-:Y:S05]  /*03a0*/  BSYNC.RELIABLE B0 ;  /* 0x0000000000007941 */ /* 0x000fea0003800100 */
.L_x_3:
[----:B------:R-:W2:Y:S04]  /*03b0*/  LDG.E.STRONG.SYS R14, desc[UR4][R12.64] ;  /* 0x000000040c0e7981 */ /* 0x000ea8000c1f5900 */
[----:B------:R-:W2:Y:S02]  /*03c0*/  LDG.E.STRONG.SYS R15, desc[UR4][R2.64] ;  /* 0x00000004020f7981 */ /* 0x000ea4000c1f5900 */
[----:B--2---:R-:W-:-:S13]  /*03d0*/  ISETP.GT.AND P1, PT, R14, R15, PT ;  /* 0x0000000f0e00720c */ /* 0x004fda0003f24270 */
[----:B------:R-:W2:Y:S04]  /*03e0*/  @P1 LDG.E.STRONG.SYS R15, desc[UR4][R2.64] ;  /* 0x00000004020f1981 */ /* 0x000ea8000c1f5900 */
[----:B--2---:R1:W-:Y:S04]  /*03f0*/  @P1 STG.E.STRONG.SYS desc[UR4][R12.64], R15 ;  /* 0x0000000f0c001986 */ /* 0x0043e8000c115904 */
[----:B------:R-:W2:Y:S04]  /*0400*/  LDG.E.STRONG.SYS R14, desc[UR4][R10.64] ;  /* 0x000000040a0e7981 */ /* 0x000ea8000c1f5900 */
[----:B------:R-:W2:Y:S02]  /*0410*/  LDG.E.STRONG.SYS R17, desc[UR4][R6.64] ;  /* 0x0000000406117981 */ /* 0x000ea4000c1f5900 */
[----:B--2---:R-:W-:-:S13]  /*0420*/  ISETP.GE.AND P2, PT, R14, R17, PT ;  /* 0x000000110e00720c */ /* 0x004fda0003f46270 */
[----:B------:R-:W2:Y:S01]  /*0430*/  @!P2 LDG.E.STRONG.SYS R17, desc[UR4][R6.64] ;  /* 0x000000040611a981 */ /* 0x000ea2000c1f5900 */
[----:B------:R-:W-:Y:S01]  /*0440*/  IMAD.MOV.U32 R16, RZ, RZ, 0x1 ;  /* 0x00000001ff107424 */ /* 0x000fe200078e00ff */
[----:B------:R-:W-:Y:S01]  /*0450*/  PRMT R14, RZ, 0x7610, R14 ;  /* 0x00007610ff0e7816 */ /* 0x000fe2000000000e */
[----:B------:R-:W-:-:S03]  /*0460*/  IMAD.MOV.U32 R18, RZ, RZ, 0x1 ;  /* 0x00000001ff127424 */ /* 0x000fc600078e00ff */
[----:B------:R-:W-:-:S04]  /*0470*/  @P1 PRMT R14, R16, 0x7610, R14 ;  /* 0x00007610100e1816 */ /* 0x000fc8000000000e */
[----:B------:R-:W-:Y:S01]  /*0480*/  @!P2 PRMT R14, R18, 0x7610, R14 ;  /* 0x00007610120ea816 */ /* 0x000fe2000000000e */
[----:B--2---:R1:W-:Y:S06]  /*0490*/  @!P2 STG.E.STRONG.SYS desc[UR4][R10.64], R17 ;  /* 0x000000110a00a986 */ /* 0x0043ec000c115904 */
.L_x_5:
[----:B------:R-:W-:Y:S05]  /*04a0*/  BSYNC.RECONVERGENT B1 ;  /* 0x0000000000017941 */ /* 0x000fea0003800200 */
.L_x_2:
[----:B01----:R-:W0:Y:S02]  /*04b0*/  LDC.64 R10, c[0x0][0x3b8] ;  /* 0x0000ee00ff0a7b82 */ /* 0x003e240000000a00 */
[----:B0-----:R-:W-:-:S05]  /*04c0*/  IMAD.WIDE R10, R4, 0x4, R10 ;  /* 0x00000004040a7825 */ /* 0x001fca00078e020a */
[----:B------:R-:W2:Y:S01]  /*04d0*/  LDG.E R13, desc[UR4][R10.64] ;  /* 0x000000040a0d7981 */ /* 0x000ea2000c1e1900 */
[----:B------:R-:W-:Y:S01]  /*04e0*/  PRMT R12, R14, 0x9910, RZ ;  /* 0x000099100e0c7816 */ /* 0x000fe200000000ff */
[----:B------:R-:W-:Y:S03]  /*04f0*/  BSSY.RECONVERGENT B1, `(.L_x_6) ;  /* 0x0000014000017945 */ /* 0x000fe60003800200 */
[----:B------:R-:W-:Y:S02]  /*0500*/  ISETP.EQ.AND P2, PT, R12, RZ, PT ;  /* 0x000000ff0c00720c */ /* 0x000fe40003f42270 */
[----:B--2---:R-:W-:-:S13]  /*0510*/  ISETP.GT.AND P1, PT, R13, -0x1, PT ;  /* 0xffffffff0d00780c */ /* 0x004fda0003f24270 */
[----:B------:R-:W-:Y:S05]  /*0520*/  @P1 BRA P2, `(.L_x_7) ;  /* 0x0000000000401947 */ /* 0x000fea0001000000 */
[----:B------:R-:W0:Y:S01]  /*0530*/  S2R R15, SR_LANEID ;  /* 0x00000000000f7919 */ /* 0x000e220000000000 */
[----:B------:R-:W-:Y:S01]  /*0540*/  VOTEU.ANY UR6, UPT, PT ;  /* 0x0000000000067886 */ /* 0x000fe200038e0100 */
[----:B------:R-:W1:Y:S01]  /*0550*/  LDC.64 R12, c[0x0][0x3b0] ;  /* 0x0000ec00ff0c7b82 */ /* 0x000e620000000a00 */
[----:B------:R-:W0:Y:S01]  /*0560*/  FLO.U32 R16, UR6 ;  /* 0x0000000600107d00 */ /* 0x000e2200080e0000 */
[----:B------:R-:W-:Y:S07]  /*0570*/  STG.E desc[UR4][R10.64], RZ ;  /* 0x000000ff0a007986 */ /* 0x000fee000c101904 */
[----:B------:R-:W1:Y:S01]  /*0580*/  POPC R19, UR6 ;  /* 0x0000000600137d09 */ /* 0x000e620008000000 */
[----:B0-----:R-:W-:Y:S01]  /*0590*/  ISETP.EQ.U32.AND P1, PT, R16, R15, PT ;  /* 0x0000000f1000720c */ /* 0x001fe20003f22070 */
[----:B------:R-:W0:Y:S01]  /*05a0*/  S2R R18, SR_LTMASK ;  /* 0x0000000000127919 */ /* 0x000e220000003900 */
[----:B------:R-:W2:Y:S11]  /*05b0*/  LDC.64 R14, c[0x0][0x3a8] ;  /* 0x0000ea00ff0e7b82 */ /* 0x000eb60000000a00 */
[----:B-1----:R-:W3:Y:S01]  /*05c0*/  @P1 ATOMG.E.ADD.STRONG.GPU PT, R13, desc[UR4][R12.64], R19 ;  /* 0x800000130c0d19a8 */ /* 0x002ee200081ef104 */
[----:B0-----:R-:W-:-:S06]  /*05d0*/  LOP3.LUT R18, R18, UR6, RZ, 0xc0, !PT ;  /* 0x0000000612127c12 */ /* 0x001fcc000f8ec0ff */
[----:B------:R-:W0:Y:S01]  /*05e0*/  POPC R18, R18 ;  /* 0x0000001200127309 */ /* 0x000e220000000000 */
[----:B---3--:R-:W0:Y:S02]  /*05f0*/  SHFL.IDX PT, R17, R13, R16, 0x1f ;  /* 0x00001f100d117589 */ /* 0x008e2400000e0000 */
[----:B0-----:R-:W-:-:S05]  /*0600*/  IADD3 R17, PT, PT, R17, R18, RZ ;  /* 0x0000001211117210 */ /* 0x001fca0007ffe0ff */
[----:B--2---:R-:W-:-:S05]  /*0610*/  IMAD.WIDE R14, R17, 0x4, R14 ;  /* 0x00000004110e7825 */ /* 0x004fca00078e020e */
[----:B------:R0:W-:Y:S02]  /*0620*/  STG.E.STRONG.SYS desc[UR4][R14.64], R4 ;  /* 0x000000040e007986 */ /* 0x0001e4000c115904 */
.L_x_7:
[----:B------:R-:W-:Y:S05]  /*0630*/  BSYNC.RECONVERGENT B1 ;  /* 0x0000000000017941 */ /* 0x000fea0003800200 */
.L_x_6:
[----:B------:R1:W-:Y:S01]  /*0640*/  STG.E.STRONG.SYS desc[UR4][R8.64], RZ ;  /* 0x000000ff08007986 */ /* 0x0003e2000c115904 */
[----:B------:R-:W-:Y:S05]  /*0650*/  @P0 BRA `(.L_x_8) ;  /* 0xfffffff800c80947 */ /* 0x000fea000383ffff */
[----:B------:R-:W-:Y:S05]  /*0660*/  EXIT ;  /* 0x000000000000794d */ /* 0x000fea0003800000 */
.L_x_9:
[----:B------:R-:W-:-:S00]  /*0670*/  BRA `(.L_x_9) ;  /* 0xfffffffc00fc7947 */ /* 0x000fc0000383ffff */
[----:B------:R-:W-:-:S00]  /*0680*/  NOP ;  /* 0x0000000000007918 */ /* 0x000fc00000000000 */
[----:B------:R-:W-:-:S00]  /*0690*/  NOP ;  /* 0x0000000000007918 */ /* 0x000fc00000000000 */
[----:B------:R-:W-:-:S00]  /*06a0*/  NOP ;  /* 0x0000000000007918 */ /* 0x000fc00000000000 */
[----:B------:R-:W-:-:S00]  /*06b0*/  NOP ;  /* 0x0000000000007918 */ /* 0x000fc00000000000 */
[----:B------:R-:W-:-:S00]  /*06c0*/  NOP ;  /* 0x0000000000007918 */ /* 0x000fc00000000000 */
[----:B------:R-:W-:-:S00]  /*06d0*/  NOP ;  /* 0x0000000000007918 */ /* 0x000fc00000000000 */
[----:B------:R-:W-:-:S00]  /*06e0*/  NOP ;  /* 0x0000000000007918 */ /* 0x000fc00000000000 */
[----:B------:R-:W-:-:S00]  /*06f0*/  NOP ;  /* 0x0000000000007918 */ /* 0x000fc00000000000 */
.L_x_10:


//--------------------- .nv.global.init           --------------------------
	.section	.nv.global.init,"aw",@progbits
	.align	4
.nv.global.init:
	.type		mrg32k3aM1SubSeq,@object
	.size		mrg32k3aM1SubSeq,(mrg32k3aM2SubSeq - mrg32k3aM1SubSeq)
mrg32k3aM1SubSeq:
        /*0000*/ 	.byte	0x0b, 0xcc, 0xee, 0x04, 0x73, 0x29, 0x8b, 0x6f, 0xf6, 0x53, 0x03, 0xf6, 0x23, 0xf6, 0xea, 0xda
        /* <DEDUP_REMOVED lines=125> */
	.type		mrg32k3aM2SubSeq,@object
	.size		mrg32k3aM2SubSeq,(mrg32k3aM1 - mrg32k3aM2SubSeq)
mrg32k3aM2SubSeq:
        /* <DEDUP_REMOVED lines=126> */
	.type		mrg32k3aM1,@object
	.size		mrg32k3aM1,(mrg32k3aM1Seq - mrg32k3aM1)
mrg32k3aM1:
        /* <DEDUP_REMOVED lines=144> */
	.type		mrg32k3aM1Seq,@object
	.size		mrg32k3aM1Seq,(mrg32k3aM2 - mrg32k3aM1Seq)
mrg32k3aM1Seq:
        /* <DEDUP_REMOVED lines=144> */
	.type		mrg32k3aM2,@object
	.size		mrg32k3aM2,(mrg32k3aM2Seq - mrg32k3aM2)
mrg32k3aM2:
        /* <DEDUP_REMOVED lines=144> */
	.type		mrg32k3aM2Seq,@object
	.size		mrg32k3aM2Seq,(precalc_xorwow_matrix - mrg32k3aM2Seq)
mrg32k3aM2Seq:
        /* <DEDUP_REMOVED lines=144> */
	.type		precalc_xorwow_matrix,@object
	.size		precalc_xorwow_matrix,(precalc_xorwow_offset_matrix - precalc_xorwow_matrix)
precalc_xorwow_matrix:
        /* <DEDUP_REMOVED lines=6400> */
	.type		precalc_xorwow_offset_matrix,@object
	.size		precalc_xorwow_offset_matrix,(.L_1 - precalc_xorwow_offset_matrix)
precalc_xorwow_offset_matrix:
        /* <DEDUP_REMOVED lines=6400> */
.L_1:


//--------------------- .nv.shared.reserved.0     --------------------------
	.section	.nv.shared.reserved.0,"aw",@nobits
	.weak		__nv_reservedSMEM_offset_0_alias
	.size		__nv_reservedSMEM_offset_0_alias, 0, 64
	.other		__nv_reservedSMEM_offset_0_alias,@"STO_CUDA_RESERVED_SHARED STV_DEFAULT"
__nv_reservedSMEM_offset_0_alias:
	.zero		0
	.zero		64


//--------------------- .nv.constant0._Z3BFSPiS_S_S_iiPViS_S_S1_S1_S1_ --------------------------
	.section	.nv.constant0._Z3BFSPiS_S_S_iiPViS_S_S1_S1_S1_,"a",@progbits
	.sectionflags	@""
	.align	4
.nv.constant0._Z3BFSPiS_S_S_iiPViS_S_S1_S1_S1_:
	.zero		984


//--------------------- SYMBOLS --------------------------

	.type		.nv.reservedSmem.offset0,@object
	.size		.nv.reservedSmem.offset0,0x4
